//
// Generated by NVIDIA NVVM Compiler
//
// Compiler Build ID: CL-36424714
// Cuda compilation tools, release 13.0, V13.0.88
// Based on NVVM 20.0.0
//

.version 9.0
.target sm_100
.address_size 64

	// .globl	_Z13cache_latencyPdPii
// _ZZ13cache_latencyPdPiiE11run_latency has been demoted

.visible .entry _Z13cache_latencyPdPii(
	.param .u64 .ptr .align 1 _Z13cache_latencyPdPii_param_0,
	.param .u64 .ptr .align 1 _Z13cache_latencyPdPii_param_1,
	.param .u32 _Z13cache_latencyPdPii_param_2
)
{
	.reg .pred 	%p<10>;
	.reg .b32 	%r<10>;
	.reg .b64 	%rd<94>;
	.reg .b64 	%fd<4>;
	// demoted variable
	.shared .align 8 .u64 _ZZ13cache_latencyPdPiiE11run_latency;
	ld.param.u64 	%rd1, [_Z13cache_latencyPdPii_param_0];
	ld.param.u32 	%r6, [_Z13cache_latencyPdPii_param_2];
	setp.lt.s32 	%p1, %r6, 1;
	@%p1 bra 	$L__BB0_12;
	and.b32  	%r1, %r6, 7;
	setp.lt.u32 	%p2, %r6, 8;
	@%p2 bra 	$L__BB0_4;
	and.b32  	%r7, %r6, 2147483640;
	neg.s32 	%r9, %r7;
$L__BB0_3:
	.pragma "nounroll";
	// begin inline asm
	mov.u64 	%rd2, %clock64;
	// end inline asm
	// begin inline asm
	mov.u64 	%rd3, %clock64;
	// end inline asm
	bar.sync 	0;
	sub.s64 	%rd18, %rd3, %rd2;
	and.b64  	%rd19, %rd18, 4294967295;
	ld.shared.u64 	%rd20, [_ZZ13cache_latencyPdPiiE11run_latency];
	add.s64 	%rd21, %rd20, %rd19;
	st.shared.u64 	[_ZZ13cache_latencyPdPiiE11run_latency], %rd21;
	bar.sync 	0;
	// begin inline asm
	mov.u64 	%rd4, %clock64;
	// end inline asm
	// begin inline asm
	mov.u64 	%rd5, %clock64;
	// end inline asm
	bar.sync 	0;
	sub.s64 	%rd22, %rd5, %rd4;
	and.b64  	%rd23, %rd22, 4294967295;
	ld.shared.u64 	%rd24, [_ZZ13cache_latencyPdPiiE11run_latency];
	add.s64 	%rd25, %rd24, %rd23;
	st.shared.u64 	[_ZZ13cache_latencyPdPiiE11run_latency], %rd25;
	bar.sync 	0;
	// begin inline asm
	mov.u64 	%rd6, %clock64;
	// end inline asm
	// begin inline asm
	mov.u64 	%rd7, %clock64;
	// end inline asm
	bar.sync 	0;
	sub.s64 	%rd26, %rd7, %rd6;
	and.b64  	%rd27, %rd26, 4294967295;
	ld.shared.u64 	%rd28, [_ZZ13cache_latencyPdPiiE11run_latency];
	add.s64 	%rd29, %rd28, %rd27;
	st.shared.u64 	[_ZZ13cache_latencyPdPiiE11run_latency], %rd29;
	bar.sync 	0;
	// begin inline asm
	mov.u64 	%rd8, %clock64;
	// end inline asm
	// begin inline asm
	mov.u64 	%rd9, %clock64;
	// end inline asm
	bar.sync 	0;
	sub.s64 	%rd30, %rd9, %rd8;
	and.b64  	%rd31, %rd30, 4294967295;
	ld.shared.u64 	%rd32, [_ZZ13cache_latencyPdPiiE11run_latency];
	add.s64 	%rd33, %rd32, %rd31;
	st.shared.u64 	[_ZZ13cache_latencyPdPiiE11run_latency], %rd33;
	bar.sync 	0;
	// begin inline asm
	mov.u64 	%rd10, %clock64;
	// end inline asm
	// begin inline asm
	mov.u64 	%rd11, %clock64;
	// end inline asm
	bar.sync 	0;
	sub.s64 	%rd34, %rd11, %rd10;
	and.b64  	%rd35, %rd34, 4294967295;
	ld.shared.u64 	%rd36, [_ZZ13cache_latencyPdPiiE11run_latency];
	add.s64 	%rd37, %rd36, %rd35;
	st.shared.u64 	[_ZZ13cache_latencyPdPiiE11run_latency], %rd37;
	bar.sync 	0;
	// begin inline asm
	mov.u64 	%rd12, %clock64;
	// end inline asm
	// begin inline asm
	mov.u64 	%rd13, %clock64;
	// end inline asm
	bar.sync 	0;
	sub.s64 	%rd38, %rd13, %rd12;
	and.b64  	%rd39, %rd38, 4294967295;
	ld.shared.u64 	%rd40, [_ZZ13cache_latencyPdPiiE11run_latency];
	add.s64 	%rd41, %rd40, %rd39;
	st.shared.u64 	[_ZZ13cache_latencyPdPiiE11run_latency], %rd41;
	bar.sync 	0;
	// begin inline asm
	mov.u64 	%rd14, %clock64;
	// end inline asm
	// begin inline asm
	mov.u64 	%rd15, %clock64;
	// end inline asm
	bar.sync 	0;
	sub.s64 	%rd42, %rd15, %rd14;
	and.b64  	%rd43, %rd42, 4294967295;
	ld.shared.u64 	%rd44, [_ZZ13cache_latencyPdPiiE11run_latency];
	add.s64 	%rd45, %rd44, %rd43;
	st.shared.u64 	[_ZZ13cache_latencyPdPiiE11run_latency], %rd45;
	bar.sync 	0;
	// begin inline asm
	mov.u64 	%rd16, %clock64;
	// end inline asm
	// begin inline asm
	mov.u64 	%rd17, %clock64;
	// end inline asm
	bar.sync 	0;
	sub.s64 	%rd46, %rd17, %rd16;
	and.b64  	%rd47, %rd46, 4294967295;
	ld.shared.u64 	%rd48, [_ZZ13cache_latencyPdPiiE11run_latency];
	add.s64 	%rd49, %rd48, %rd47;
	st.shared.u64 	[_ZZ13cache_latencyPdPiiE11run_latency], %rd49;
	bar.sync 	0;
	add.s32 	%r9, %r9, 8;
	setp.ne.s32 	%p3, %r9, 0;
	@%p3 bra 	$L__BB0_3;
$L__BB0_4:
	setp.eq.s32 	%p4, %r1, 0;
	@%p4 bra 	$L__BB0_12;
	and.b32  	%r5, %r6, 3;
	setp.lt.u32 	%p5, %r1, 4;
	@%p5 bra 	$L__BB0_7;
	// begin inline asm
	mov.u64 	%rd50, %clock64;
	// end inline asm
	// begin inline asm
	mov.u64 	%rd51, %clock64;
	// end inline asm
	bar.sync 	0;
	sub.s64 	%rd58, %rd51, %rd50;
	and.b64  	%rd59, %rd58, 4294967295;
	ld.shared.u64 	%rd60, [_ZZ13cache_latencyPdPiiE11run_latency];
	add.s64 	%rd61, %rd60, %rd59;
	st.shared.u64 	[_ZZ13cache_latencyPdPiiE11run_latency], %rd61;
	bar.sync 	0;
	// begin inline asm
	mov.u64 	%rd52, %clock64;
	// end inline asm
	// begin inline asm
	mov.u64 	%rd53, %clock64;
	// end inline asm
	bar.sync 	0;
	sub.s64 	%rd62, %rd53, %rd52;
	and.b64  	%rd63, %rd62, 4294967295;
	ld.shared.u64 	%rd64, [_ZZ13cache_latencyPdPiiE11run_latency];
	add.s64 	%rd65, %rd64, %rd63;
	st.shared.u64 	[_ZZ13cache_latencyPdPiiE11run_latency], %rd65;
	bar.sync 	0;
	// begin inline asm
	mov.u64 	%rd54, %clock64;
	// end inline asm
	// begin inline asm
	mov.u64 	%rd55, %clock64;
	// end inline asm
	bar.sync 	0;
	sub.s64 	%rd66, %rd55, %rd54;
	and.b64  	%rd67, %rd66, 4294967295;
	ld.shared.u64 	%rd68, [_ZZ13cache_latencyPdPiiE11run_latency];
	add.s64 	%rd69, %rd68, %rd67;
	st.shared.u64 	[_ZZ13cache_latencyPdPiiE11run_latency], %rd69;
	bar.sync 	0;
	// begin inline asm
	mov.u64 	%rd56, %clock64;
	// end inline asm
	// begin inline asm
	mov.u64 	%rd57, %clock64;
	// end inline asm
	bar.sync 	0;
	sub.s64 	%rd70, %rd57, %rd56;
	and.b64  	%rd71, %rd70, 4294967295;
	ld.shared.u64 	%rd72, [_ZZ13cache_latencyPdPiiE11run_latency];
	add.s64 	%rd73, %rd72, %rd71;
	st.shared.u64 	[_ZZ13cache_latencyPdPiiE11run_latency], %rd73;
	bar.sync 	0;
$L__BB0_7:
	setp.eq.s32 	%p6, %r5, 0;
	@%p6 bra 	$L__BB0_12;
	setp.eq.s32 	%p7, %r5, 1;
	@%p7 bra 	$L__BB0_10;
	// begin inline asm
	mov.u64 	%rd74, %clock64;
	// end inline asm
	// begin inline asm
	mov.u64 	%rd75, %clock64;
	// end inline asm
	bar.sync 	0;
	sub.s64 	%rd78, %rd75, %rd74;
	and.b64  	%rd79, %rd78, 4294967295;
	ld.shared.u64 	%rd80, [_ZZ13cache_latencyPdPiiE11run_latency];
	add.s64 	%rd81, %rd80, %rd79;
	st.shared.u64 	[_ZZ13cache_latencyPdPiiE11run_latency], %rd81;
	bar.sync 	0;
	// begin inline asm
	mov.u64 	%rd76, %clock64;
	// end inline asm
	// begin inline asm
	mov.u64 	%rd77, %clock64;
	// end inline asm
	bar.sync 	0;
	sub.s64 	%rd82, %rd77, %rd76;
	and.b64  	%rd83, %rd82, 4294967295;
	ld.shared.u64 	%rd84, [_ZZ13cache_latencyPdPiiE11run_latency];
	add.s64 	%rd85, %rd84, %rd83;
	st.shared.u64 	[_ZZ13cache_latencyPdPiiE11run_latency], %rd85;
	bar.sync 	0;
$L__BB0_10:
	and.b32  	%r8, %r6, 1;
	setp.eq.b32 	%p8, %r8, 1;
	not.pred 	%p9, %p8;
	@%p9 bra 	$L__BB0_12;
	// begin inline asm
	mov.u64 	%rd86, %clock64;
	// end inline asm
	// begin inline asm
	mov.u64 	%rd87, %clock64;
	// end inline asm
	bar.sync 	0;
	sub.s64 	%rd88, %rd87, %rd86;
	and.b64  	%rd89, %rd88, 4294967295;
	ld.shared.u64 	%rd90, [_ZZ13cache_latencyPdPiiE11run_latency];
	add.s64 	%rd91, %rd90, %rd89;
	st.shared.u64 	[_ZZ13cache_latencyPdPiiE11run_latency], %rd91;
	bar.sync 	0;
$L__BB0_12:
	cvta.to.global.u64 	%rd92, %rd1;
	ld.shared.u64 	%rd93, [_ZZ13cache_latencyPdPiiE11run_latency];
	cvt.rn.f64.s64 	%fd1, %rd93;
	cvt.rn.f64.s32 	%fd2, %r6;
	div.rn.f64 	%fd3, %fd1, %fd2;
	st.global.f64 	[%rd92], %fd3;
	ret;

}


// ===== COMPILED SASS (sm_100) =====

	.target	sm_100

	.elftype	@"ET_EXEC"


//--------------------- .note.nv.tkinfo           --------------------------
	.section	.note.nv.tkinfo,"",@"SHT_NOTE"
	.sectionflags	@"SHF_NOTE_NV_TKINFO"
	.tkinfo
        /*0018*/ 	.word	0x00000002
        /*0030*/ 	.string	""
        /*0030*/ 	.string	"ptxas"
        /*0030*/ 	.string	"Cuda compilation tools, release 13.0, V13.0.88"
        /*0030*/ 	.string	"Build cuda_13.0.r13.0/compiler.36424714_0"
        /*0030*/ 	.string	"-arch sm_100 -m 64 "



//--------------------- .note.nv.cuinfo           --------------------------
	.section	.note.nv.cuinfo,"",@"SHT_NOTE"
	.sectionflags	@"SHF_NOTE_NV_CUINFO"
        /*0018*/ 	.short	0x0002
        /*001a*/ 	.short	0x0064
        /*001c*/ 	.short	0x0082
	.zero		2


//--------------------- .nv.info                  --------------------------
	.section	.nv.info,"",@"SHT_CUDA_INFO"
	.align	4


	//----- nvinfo : EIATTR_REGCOUNT
	.align		4
        /*0000*/ 	.byte	0x04, 0x2f
        /*0002*/ 	.short	(.L_1 - .L_0)
	.align		4
.L_0:
        /*0004*/ 	.word	index@(_Z13cache_latencyPdPii)
        /*0008*/ 	.word	0x00000018


	//----- nvinfo : EIATTR_FRAME_SIZE
	.align		4
.L_1:
        /*000c*/ 	.byte	0x04, 0x11
        /*000e*/ 	.short	(.L_3 - .L_2)
	.align		4
.L_2:
        /*0010*/ 	.word	index@($__internal_0_$__cuda_sm20_div_rn_f64_full)
        /*0014*/ 	.word	0x00000000


	//----- nvinfo : EIATTR_FRAME_SIZE
	.align		4
.L_3:
        /*0018*/ 	.byte	0x04, 0x11
        /*001a*/ 	.short	(.L_5 - .L_4)
	.align		4
.L_4:
        /*001c*/ 	.word	index@(_Z13cache_latencyPdPii)
        /*0020*/ 	.word	0x00000000


	//----- nvinfo : EIATTR_MIN_STACK_SIZE
	.align		4
.L_5:
        /*0024*/ 	.byte	0x04, 0x12
        /*0026*/ 	.short	(.L_7 - .L_6)
	.align		4
.L_6:
        /*0028*/ 	.word	index@(_Z13cache_latencyPdPii)
        /*002c*/ 	.word	0x00000000
.L_7:


//--------------------- .nv.compat                --------------------------
	.section	.nv.compat,"",@"SHT_CUDA_COMPAT_INFO"
	.align	4
        /*0000*/ 	.byte	0x02, 0x09, 0x00, 0x00, 0x02, 0x02, 0x01, 0x00, 0x02, 0x05, 0x05, 0x00, 0x03, 0x07, 0x01, 0x01
        /*0010*/ 	.byte	0x02, 0x03, 0x00, 0x00, 0x02, 0x06, 0x01, 0x00, 0x04, 0x0b, 0x08, 0x00, 0x01, 0x00, 0x00, 0x00
        /*0020*/ 	.byte	0x00, 0x00, 0x00, 0x00


//--------------------- .nv.info._Z13cache_latencyPdPii --------------------------
	.section	.nv.info._Z13cache_latencyPdPii,"",@"SHT_CUDA_INFO"
	.sectionflags	@""
	.align	4


	//----- nvinfo : EIATTR_CUDA_API_VERSION
	.align		4
        /*0000*/ 	.byte	0x04, 0x37
        /*0002*/ 	.short	(.L_9 - .L_8)
.L_8:
        /*0004*/ 	.word	0x00000082


	//----- nvinfo : EIATTR_KPARAM_INFO
	.align		4
.L_9:
        /*0008*/ 	.byte	0x04, 0x17
        /*000a*/ 	.short	(.L_11 - .L_10)
.L_10:
        /*000c*/ 	.word	0x00000000
        /*0010*/ 	.short	0x0002
        /*0012*/ 	.short	0x0010
        /*0014*/ 	.byte	0x00, 0xf0, 0x11, 0x00


	//----- nvinfo : EIATTR_KPARAM_INFO
	.align		4
.L_11:
        /*0018*/ 	.byte	0x04, 0x17
        /*001a*/ 	.short	(.L_13 - .L_12)
.L_12:
        /*001c*/ 	.word	0x00000000
        /*0020*/ 	.short	0x0001
        /*0022*/ 	.short	0x0008
        /*0024*/ 	.byte	0x00, 0xf5, 0x21, 0x00


	//----- nvinfo : EIATTR_KPARAM_INFO
	.align		4
.L_13:
        /*0028*/ 	.byte	0x04, 0x17
        /*002a*/ 	.short	(.L_15 - .L_14)
.L_14:
        /*002c*/ 	.word	0x00000000
        /*0030*/ 	.short	0x0000
        /*0032*/ 	.short	0x0000
        /*0034*/ 	.byte	0x00, 0xf5, 0x21, 0x00


	//----- nvinfo : EIATTR_SPARSE_MMA_MASK
	.align		4
.L_15:
        /*0038*/ 	.byte	0x03, 0x50
        /*003a*/ 	.short	0x0000


	//----- nvinfo : EIATTR_MAXREG_COUNT
	.align		4
        /*003c*/ 	.byte	0x03, 0x1b
        /*003e*/ 	.short	0x00ff


	//----- nvinfo : EIATTR_NUM_BARRIERS
	.align		4
        /*0040*/ 	.byte	0x02, 0x4c
        /*0042*/ 	.byte	0x01
	.zero		1


	//----- nvinfo : EIATTR_MERCURY_ISA_VERSION
	.align		4
        /*0044*/ 	.byte	0x03, 0x5f
        /*0046*/ 	.short	0x0101


	//----- nvinfo : EIATTR_VRC_CTA_INIT_COUNT
	.align		4
        /*0048*/ 	.byte	0x02, 0x4a
	.zero		1
	.zero		1


	//----- nvinfo : EIATTR_EXIT_INSTR_OFFSETS
	.align		4
        /*004c*/ 	.byte	0x04, 0x1c
        /*004e*/ 	.short	(.L_17 - .L_16)


	//   ....[0]....
.L_16:
        /*0050*/ 	.word	0x00000e40


	//----- nvinfo : EIATTR_CRS_STACK_SIZE
	.align		4
.L_17:
        /*0054*/ 	.byte	0x04, 0x1e
        /*0056*/ 	.short	(.L_19 - .L_18)
.L_18:
        /*0058*/ 	.word	0x00000000


	//----- nvinfo : EIATTR_CBANK_PARAM_SIZE
	.align		4
.L_19:
        /*005c*/ 	.byte	0x03, 0x19
        /*005e*/ 	.short	0x0014


	//----- nvinfo : EIATTR_PARAM_CBANK
	.align		4
        /*0060*/ 	.byte	0x04, 0x0a
        /*0062*/ 	.short	(.L_21 - .L_20)
	.align		4
.L_20:
        /*0064*/ 	.word	index@(.nv.constant0._Z13cache_latencyPdPii)
        /*0068*/ 	.short	0x0380
        /*006a*/ 	.short	0x0014


	//----- nvinfo : EIATTR_SW_WAR
	.align		4
.L_21:
        /*006c*/ 	.byte	0x04, 0x36
        /*006e*/ 	.short	(.L_23 - .L_22)
.L_22:
        /*0070*/ 	.word	0x00000008
.L_23:


//--------------------- .nv.callgraph             --------------------------
	.section	.nv.callgraph,"",@"SHT_CUDA_CALLGRAPH"
	.align	4
	.sectionentsize	8
	.align		4
        /*0000*/ 	.word	0x00000000
	.align		4
        /*0004*/ 	.word	0xffffffff
	.align		4
        /*0008*/ 	.word	0x00000000
	.align		4
        /*000c*/ 	.word	0xfffffffe
	.align		4
        /*0010*/ 	.word	0x00000000
	.align		4
        /*0014*/ 	.word	0xfffffffd
	.align		4
        /*0018*/ 	.word	0x00000000
	.align		4
        /*001c*/ 	.word	0xfffffffc


//--------------------- .text._Z13cache_latencyPdPii --------------------------
	.section	.text._Z13cache_latencyPdPii,"ax",@progbits
	.align	128
        .global         _Z13cache_latencyPdPii
        .type           _Z13cache_latencyPdPii,@function
        .size           _Z13cache_latencyPdPii,(.L_x_12 - _Z13cache_latencyPdPii)
        .other          _Z13cache_latencyPdPii,@"STO_CUDA_ENTRY STV_DEFAULT"
_Z13cache_latencyPdPii:
.text._Z13cache_latencyPdPii:
[----:B------:R-:W-:Y:S01]  /*0000*/  LDC R1, c[0x0][0x37c] ;  /* 0x0000df00ff017b82 */ /* 0x000fe20000000800 */
[----:B------:R-:W0:Y:S02]  /*0010*/  LDCU UR10, c[0x0][0x390] ;  /* 0x00007200ff0a77ac */ /* 0x000e240008000800 */
[----:B0-----:R-:W-:-:S09]  /*0020*/  UISETP.GE.AND UP0, UPT, UR10, 0x1, UPT ;  /* 0x000000010a00788c */ /* 0x001fd2000bf06270 */
[----:B------:R-:W-:Y:S05]  /*0030*/  BRA.U !UP0, `(.L_x_0) ;  /* 0x0000000d08147547 */ /* 0x000fea000b800000 */
[----:B------:R-:W-:Y:S02]  /*0040*/  UISETP.GE.U32.AND UP0, UPT, UR10, 0x8, UPT ;  /* 0x000000080a00788c */ /* 0x000fe4000bf06070 */
[----:B------:R-:W-:-:S07]  /*0050*/  ULOP3.LUT UR8, UR10, 0x7, URZ, 0xc0, !UPT ;  /* 0x000000070a087892 */ /* 0x000fce000f8ec0ff */
[----:B------:R-:W-:Y:S05]  /*0060*/  BRA.U !UP0, `(.L_x_1) ;  /* 0x0000000508807547 */ /* 0x000fea000b800000 */
[----:B------:R-:W0:Y:S01]  /*0070*/  S2UR UR6, SR_CgaCtaId ;  /* 0x00000000000679c3 */ /* 0x000e220000008800 */
[----:B------:R-:W-:Y:S01]  /*0080*/  ULOP3.LUT UR4, UR10, 0x7ffffff8, URZ, 0xc0, !UPT ;  /* 0x7ffffff80a047892 */ /* 0x000fe2000f8ec0ff */
[----:B------:R-:W-:-:S03]  /*0090*/  UMOV UR5, 0x400 ;  /* 0x0000040000057882 */ /* 0x000fc60000000000 */
[----:B------:R-:W-:Y:S02]  /*00a0*/  UIADD3 UR4, UPT, UPT, -UR4, URZ, URZ ;  /* 0x000000ff04047290 */ /* 0x000fe4000fffe1ff */
[----:B0-----:R-:W-:-:S12]  /*00b0*/  ULEA UR5, UR6, UR5, 0x18 ;  /* 0x0000000506057291 */ /* 0x001fd8000f8ec0ff */
.L_x_2:
[----:B------:R-:W-:Y:S01]  /*00c0*/  S2UR UR6, SR_CLOCKLO ;  /* 0x00000000000679c3 */ /* 0x000fe20000005000 */
[----:B------:R-:W-:-:S07]  /*00d0*/  NOP ;  /* 0x0000000000007918 */ /* 0x000fce0000000000 */
[----:B0-----:R-:W0:Y:S01]  /*00e0*/  S2UR UR7, SR_CLOCKLO ;  /* 0x00000000000779c3 */ /* 0x001e220000005000 */
[----:B------:R-:W-:-:S07]  /*00f0*/  NOP ;  /* 0x0000000000007918 */ /* 0x000fce0000000000 */
[----:B------:R-:W-:Y:S01]  /*0100*/  BAR.SYNC.DEFER_BLOCKING 0x0 ;  /* 0x0000000000007b1d */ /* 0x000fe20000010000 */
[----:B0-----:R-:W-:-:S05]  /*0110*/  UIADD3 UR6, UPT, UPT, -UR6, UR7, URZ ;  /* 0x0000000706067290 */ /* 0x001fca000fffe1ff */
[----:B------:R-:W0:Y:S02]  /*0120*/  LDS.64 R2, [UR5] ;  /* 0x00000005ff027984 */ /* 0x000e240008000a00 */
[----:B0-----:R-:W-:-:S05]  /*0130*/  IADD3 R2, P0, PT, R2, UR6, RZ ;  /* 0x0000000602027c10 */ /* 0x001fca000ff1e0ff */
[----:B------:R-:W-:-:S05]  /*0140*/  IMAD.X R3, RZ, RZ, R3, P0 ;  /* 0x000000ffff037224 */ /* 0x000fca00000e0603 */
[----:B------:R-:W-:Y:S01]  /*0150*/  STS.64 [UR5], R2 ;  /* 0x00000002ff007988 */ /* 0x000fe20008000a05 */
[----:B------:R-:W-:Y:S08]  /*0160*/  BAR.SYNC.DEFER_BLOCKING 0x0 ;  /* 0x0000000000007b1d */ /* 0x000ff00000010000 */
[----:B------:R-:W-:Y:S01]  /*0170*/  S2UR UR6, SR_CLOCKLO ;  /* 0x00000000000679c3 */ /* 0x000fe20000005000 */
[----:B------:R-:W-:-:S07]  /*0180*/  NOP ;  /* 0x0000000000007918 */ /* 0x000fce0000000000 */
[----:B------:R-:W0:Y:S01]  /*0190*/  S2UR UR7, SR_CLOCKLO ;  /* 0x00000000000779c3 */ /* 0x000e220000005000 */
        /* <DEDUP_REMOVED lines=68> */
[----:B0-----:R-:W-:Y:S02]  /*05e0*/  UIADD3 UR6, UPT, UPT, -UR6, UR7, URZ ;  /* 0x0000000706067290 */ /* 0x001fe4000fffe1ff */
[----:B------:R-:W-:-:S04]  /*05f0*/  UIADD3 UR4, UPT, UPT, UR4, 0x8, URZ ;  /* 0x0000000804047890 */ /* 0x000fc8000fffe0ff */
[----:B------:R-:W-:Y:S01]  /*0600*/  UISETP.NE.AND UP0, UPT, UR4, URZ, UPT ;  /* 0x000000ff0400728c */ /* 0x000fe2000bf05270 */
[----:B------:R-:W0:Y:S02]  /*0610*/  LDS.64 R2, [UR5] ;  /* 0x00000005ff027984 */ /* 0x000e240008000a00 */
[----:B0-----:R-:W-:-:S05]  /*0620*/  IADD3 R2, P0, PT, R2, UR6, RZ ;  /* 0x0000000602027c10 */ /* 0x001fca000ff1e0ff */
[----:B------:R-:W-:-:S05]  /*0630*/  IMAD.X R3, RZ, RZ, R3, P0 ;  /* 0x000000ffff037224 */ /* 0x000fca00000e0603 */
[----:B------:R0:W-:Y:S01]  /*0640*/  STS.64 [UR5], R2 ;  /* 0x00000002ff007988 */ /* 0x0001e20008000a05 */
[----:B------:R-:W-:Y:S06]  /*0650*/  BAR.SYNC.DEFER_BLOCKING 0x0 ;  /* 0x0000000000007b1d */ /* 0x000fec0000010000 */
[----:B------:R-:W-:Y:S05]  /*0660*/  BRA.U UP0, `(.L_x_2) ;  /* 0xfffffff900947547 */ /* 0x000fea000b83ffff */
.L_x_1:
[----:B------:R-:W-:-:S09]  /*0670*/  UISETP.NE.AND UP0, UPT, UR8, URZ, UPT ;  /* 0x000000ff0800728c */ /* 0x000fd2000bf05270 */
[----:B------:R-:W-:Y:S05]  /*0680*/  BRA.U !UP0, `(.L_x_0) ;  /* 0x0000000508807547 */ /* 0x000fea000b800000 */
[----:B------:R-:W-:Y:S02]  /*0690*/  UISETP.GE.U32.AND UP0, UPT, UR8, 0x4, UPT ;  /* 0x000000040800788c */ /* 0x000fe4000bf06070 */
[----:B------:R-:W-:-:S07]  /*06a0*/  ULOP3.LUT UR9, UR10, 0x3, URZ, 0xc0, !UPT ;  /* 0x000000030a097892 */ /* 0x000fce000f8ec0ff */
[----:B------:R-:W-:Y:S05]  /*06b0*/  BRA.U !UP0, `(.L_x_3) ;  /* 0x0000000108bc7547 */ /* 0x000fea000b800000 */
[----:B------:R-:W-:Y:S01]  /*06c0*/  S2UR UR4, SR_CLOCKLO ;  /* 0x00000000000479c3 */ /* 0x000fe20000005000 */
[----:B------:R-:W-:-:S07]  /*06d0*/  NOP ;  /* 0x0000000000007918 */ /* 0x000fce0000000000 */
[----:B------:R-:W1:Y:S01]  /*06e0*/  S2UR UR5, SR_CLOCKLO ;  /* 0x00000000000579c3 */ /* 0x000e620000005000 */
[----:B------:R-:W-:-:S07]  /*06f0*/  NOP ;  /* 0x0000000000007918 */ /* 0x000fce0000000000 */
[----:B------:R-:W2:Y:S08]  /*0700*/  S2UR UR7, SR_CgaCtaId ;  /* 0x00000000000779c3 */ /* 0x000eb00000008800 */
[----:B------:R-:W-:Y:S01]  /*0710*/  BAR.SYNC.DEFER_BLOCKING 0x0 ;  /* 0x0000000000007b1d */ /* 0x000fe20000010000 */
[----:B-1----:R-:W-:-:S05]  /*0720*/  UIADD3 UR4, UPT, UPT, -UR4, UR5, URZ ;  /* 0x0000000504047290 */ /* 0x002fca000fffe1ff */
[----:B------:R-:W-:Y:S02]  /*0730*/  UMOV UR6, 0x400 ;  /* 0x0000040000067882 */ /* 0x000fe40000000000 */
[----:B--2---:R-:W-:-:S09]  /*0740*/  ULEA UR6, UR7, UR6, 0x18 ;  /* 0x0000000607067291 */ /* 0x004fd2000f8ec0ff */
[----:B0-----:R-:W0:Y:S02]  /*0750*/  LDS.64 R2, [UR6] ;  /* 0x00000006ff027984 */ /* 0x001e240008000a00 */
        /* <DEDUP_REMOVED lines=35> */
[----:B------:R1:W-:Y:S01]  /*0990*/  STS.64 [UR6], R2 ;  /* 0x00000002ff007988 */ /* 0x0003e20008000a06 */
[----:B------:R-:W-:Y:S06]  /*09a0*/  BAR.SYNC.DEFER_BLOCKING 0x0 ;  /* 0x0000000000007b1d */ /* 0x000fec0000010000 */
.L_x_3:
[----:B------:R-:W-:-:S09]  /*09b0*/  UISETP.NE.AND UP0, UPT, UR9, URZ, UPT ;  /* 0x000000ff0900728c */ /* 0x000fd2000bf05270 */
[----:B------:R-:W-:Y:S05]  /*09c0*/  BRA.U !UP0, `(.L_x_0) ;  /* 0x0000000108b07547 */ /* 0x000fea000b800000 */
[----:B------:R-:W-:-:S09]  /*09d0*/  UISETP.NE.AND UP0, UPT, UR9, 0x1, UPT ;  /* 0x000000010900788c */ /* 0x000fd2000bf05270 */
[----:B------:R-:W-:Y:S05]  /*09e0*/  BRA.U !UP0, `(.L_x_4) ;  /* 0x0000000108647547 */ /* 0x000fea000b800000 */
[----:B------:R-:W-:Y:S01]  /*09f0*/  S2UR UR4, SR_CLOCKLO ;  /* 0x00000000000479c3 */ /* 0x000fe20000005000 */
[----:B------:R-:W-:-:S07]  /*0a00*/  NOP ;  /* 0x0000000000007918 */ /* 0x000fce0000000000 */
[----:B------:R-:W2:Y:S01]  /*0a10*/  S2UR UR5, SR_CLOCKLO ;  /* 0x00000000000579c3 */ /* 0x000ea20000005000 */
[----:B------:R-:W-:-:S07]  /*0a20*/  NOP ;  /* 0x0000000000007918 */ /* 0x000fce0000000000 */
[----:B------:R-:W3:Y:S08]  /*0a30*/  S2UR UR7, SR_CgaCtaId ;  /* 0x00000000000779c3 */ /* 0x000ef00000008800 */
[----:B------:R-:W-:Y:S01]  /*0a40*/  BAR.SYNC.DEFER_BLOCKING 0x0 ;  /* 0x0000000000007b1d */ /* 0x000fe20000010000 */
[----:B--2---:R-:W-:-:S05]  /*0a50*/  UIADD3 UR4, UPT, UPT, -UR4, UR5, URZ ;  /* 0x0000000504047290 */ /* 0x004fca000fffe1ff */
[----:B------:R-:W-:Y:S02]  /*0a60*/  UMOV UR6, 0x400 ;  /* 0x0000040000067882 */ /* 0x000fe40000000000 */
[----:B---3--:R-:W-:-:S09]  /*0a70*/  ULEA UR6, UR7, UR6, 0x18 ;  /* 0x0000000607067291 */ /* 0x008fd2000f8ec0ff */
[----:B01----:R-:W0:Y:S02]  /*0a80*/  LDS.64 R2, [UR6] ;  /* 0x00000006ff027984 */ /* 0x003e240008000a00 */
        /* <DEDUP_REMOVED lines=15> */
.L_x_4:
[----:B------:R-:W-:-:S04]  /*0b80*/  ULOP3.LUT UR4, UR10, 0x1, URZ, 0xc0, !UPT ;  /* 0x000000010a047892 */ /* 0x000fc8000f8ec0ff */
[----:B------:R-:W-:-:S09]  /*0b90*/  UISETP.NE.U32.AND UP0, UPT, UR4, 0x1, UPT ;  /* 0x000000010400788c */ /* 0x000fd2000bf05070 */
[----:B------:R-:W-:Y:S05]  /*0ba0*/  BRA.U UP0, `(.L_x_0) ;  /* 0x0000000100387547 */ /* 0x000fea000b800000 */
[----:B------:R-:W-:Y:S01]  /*0bb0*/  S2UR UR4, SR_CLOCKLO ;  /* 0x00000000000479c3 */ /* 0x000fe20000005000 */
[----:B------:R-:W-:-:S07]  /*0bc0*/  NOP ;  /* 0x0000000000007918 */ /* 0x000fce0000000000 */
[----:B------:R-:W3:Y:S01]  /*0bd0*/  S2UR UR5, SR_CLOCKLO ;  /* 0x00000000000579c3 */ /* 0x000ee20000005000 */
[----:B------:R-:W-:-:S07]  /*0be0*/  NOP ;  /* 0x0000000000007918 */ /* 0x000fce0000000000 */
[----:B------:R-:W4:Y:S08]  /*0bf0*/  S2UR UR7, SR_CgaCtaId ;  /* 0x00000000000779c3 */ /* 0x000f300000008800 */
[----:B------:R-:W-:Y:S01]  /*0c00*/  BAR.SYNC.DEFER_BLOCKING 0x0 ;  /* 0x0000000000007b1d */ /* 0x000fe20000010000 */
[----:B---3--:R-:W-:-:S05]  /*0c10*/  UIADD3 UR4, UPT, UPT, -UR4, UR5, URZ ;  /* 0x0000000504047290 */ /* 0x008fca000fffe1ff */
[----:B------:R-:W-:Y:S02]  /*0c20*/  UMOV UR6, 0x400 ;  /* 0x0000040000067882 */ /* 0x000fe40000000000 */
[----:B----4-:R-:W-:-:S09]  /*0c30*/  ULEA UR6, UR7, UR6, 0x18 ;  /* 0x0000000607067291 */ /* 0x010fd2000f8ec0ff */
[----:B012---:R-:W0:Y:S02]  /*0c40*/  LDS.64 R2, [UR6] ;  /* 0x00000006ff027984 */ /* 0x007e240008000a00 */
[----:B0-----:R-:W-:-:S05]  /*0c50*/  IADD3 R2, P0, PT, R2, UR4, RZ ;  /* 0x0000000402027c10 */ /* 0x001fca000ff1e0ff */
[----:B------:R-:W-:-:S05]  /*0c60*/  IMAD.X R3, RZ, RZ, R3, P0 ;  /* 0x000000ffff037224 */ /* 0x000fca00000e0603 */
[----:B------:R3:W-:Y:S01]  /*0c70*/  STS.64 [UR6], R2 ;  /* 0x00000002ff007988 */ /* 0x0007e20008000a06 */
[----:B------:R-:W-:Y:S06]  /*0c80*/  BAR.SYNC.DEFER_BLOCKING 0x0 ;  /* 0x0000000000007b1d */ /* 0x000fec0000010000 */
.L_x_0:
[----:B------:R-:W4:Y:S01]  /*0c90*/  S2UR UR5, SR_CgaCtaId ;  /* 0x00000000000579c3 */ /* 0x000f220000008800 */
[----:B------:R-:W5:Y:S01]  /*0ca0*/  I2F.F64 R4, UR10 ;  /* 0x0000000a00047d12 */ /* 0x000f620008201c00 */
[----:B------:R-:W-:Y:S01]  /*0cb0*/  UMOV UR4, 0x400 ;  /* 0x0000040000047882 */ /* 0x000fe20000000000 */
[----:B0123--:R-:W-:-:S06]  /*0cc0*/  IMAD.MOV.U32 R2, RZ, RZ, 0x1 ;  /* 0x00000001ff027424 */ /* 0x00ffcc00078e00ff */
[----:B-----5:R-:W0:Y:S01]  /*0cd0*/  MUFU.RCP64H R3, R5 ;  /* 0x0000000500037308 */ /* 0x020e220000001800 */
[----:B----4-:R-:W-:-:S09]  /*0ce0*/  ULEA UR4, UR5, UR4, 0x18 ;  /* 0x0000000405047291 */ /* 0x010fd2000f8ec0ff */
[----:B------:R-:W1:Y:S01]  /*0cf0*/  LDS.64 R6, [UR4] ;  /* 0x00000004ff067984 */ /* 0x000e620008000a00 */
[----:B0-----:R-:W-:Y:S01]  /*0d00*/  DFMA R8, -R4, R2, 1 ;  /* 0x3ff000000408742b */ /* 0x001fe20000000102 */
[----:B------:R-:W0:Y:S07]  /*0d10*/  LDCU.64 UR4, c[0x0][0x358] ;  /* 0x00006b00ff0477ac */ /* 0x000e2e0008000a00 */
[----:B------:R-:W-:-:S08]  /*0d20*/  DFMA R8, R8, R8, R8 ;  /* 0x000000080808722b */ /* 0x000fd00000000008 */
[----:B------:R-:W-:-:S08]  /*0d30*/  DFMA R8, R2, R8, R2 ;  /* 0x000000080208722b */ /* 0x000fd00000000002 */
[----:B------:R-:W-:-:S08]  /*0d40*/  DFMA R2, -R4, R8, 1 ;  /* 0x3ff000000402742b */ /* 0x000fd00000000108 */
[----:B------:R-:W-:Y:S01]  /*0d50*/  DFMA R2, R8, R2, R8 ;  /* 0x000000020802722b */ /* 0x000fe20000000008 */
[----:B-1----:R-:W1:Y:S07]  /*0d60*/  I2F.F64.S64 R6, R6 ;  /* 0x0000000600067312 */ /* 0x002e6e0000301c00 */
[----:B-1----:R-:W-:Y:S01]  /*0d70*/  DMUL R8, R6, R2 ;  /* 0x0000000206087228 */ /* 0x002fe20000000000 */
[----:B------:R-:W-:-:S07]  /*0d80*/  FSETP.GEU.AND P1, PT, |R7|, 6.5827683646048100446e-37, PT ;  /* 0x036000000700780b */ /* 0x000fce0003f2e200 */
[----:B------:R-:W-:-:S08]  /*0d90*/  DFMA R10, -R4, R8, R6 ;  /* 0x00000008040a722b */ /* 0x000fd00000000106 */
[----:B------:R-:W-:-:S10]  /*0da0*/  DFMA R2, R2, R10, R8 ;  /* 0x0000000a0202722b */ /* 0x000fd40000000008 */
[----:B------:R-:W-:-:S05]  /*0db0*/  FFMA R0, RZ, R5, R3 ;  /* 0x00000005ff007223 */ /* 0x000fca0000000003 */
[----:B------:R-:W-:-:S13]  /*0dc0*/  FSETP.GT.AND P0, PT, |R0|, 1.469367938527859385e-39, PT ;  /* 0x001000000000780b */ /* 0x000fda0003f04200 */
[----:B0-----:R-:W-:Y:S05]  /*0dd0*/  @P0 BRA P1, `(.L_x_5) ;  /* 0x0000000000100947 */ /* 0x001fea0000800000 */
[----:B------:R-:W-:-:S07]  /*0de0*/  MOV R0, 0xe00 ;  /* 0x00000e0000007802 */ /* 0x000fce0000000f00 */
[----:B------:R-:W-:Y:S05]  /*0df0*/  CALL.REL.NOINC `($__internal_0_$__cuda_sm20_div_rn_f64_full) ;  /* 0x0000000000147944 */ /* 0x000fea0003c00000 */
[----:B------:R-:W-:Y:S02]  /*0e00*/  IMAD.MOV.U32 R2, RZ, RZ, R12 ;  /* 0x000000ffff027224 */ /* 0x000fe400078e000c */
[----:B------:R-:W-:-:S07]  /*0e10*/  IMAD.MOV.U32 R3, RZ, RZ, R13 ;  /* 0x000000ffff037224 */ /* 0x000fce00078e000d */
.L_x_5:
[----:B------:R-:W0:Y:S02]  /*0e20*/  LDC.64 R4, c[0x0][0x380] ;  /* 0x0000e000ff047b82 */ /* 0x000e240000000a00 */
[----:B0-----:R-:W-:Y:S01]  /*0e30*/  STG.E.64 desc[UR4][R4.64], R2 ;  /* 0x0000000204007986 */ /* 0x001fe2000c101b04 */
[----:B------:R-:W-:Y:S05]  /*0e40*/  EXIT ;  /* 0x000000000000794d */ /* 0x000fea0003800000 */
        .weak           $__internal_0_$__cuda_sm20_div_rn_f64_full
        .type           $__internal_0_$__cuda_sm20_div_rn_f64_full,@function
        .size           $__internal_0_$__cuda_sm20_div_rn_f64_full,(.L_x_12 - $__internal_0_$__cuda_sm20_div_rn_f64_full)
$__internal_0_$__cuda_sm20_div_rn_f64_full:
[C---:B------:R-:W-:Y:S01]  /*0e50*/  FSETP.GEU.AND P0, PT, |R5|.reuse, 1.469367938527859385e-39, PT ;  /* 0x001000000500780b */ /* 0x040fe20003f0e200 */
[----:B------:R-:W-:Y:S01]  /*0e60*/  IMAD.MOV.U32 R8, RZ, RZ, 0x1 ;  /* 0x00000001ff087424 */ /* 0x000fe200078e00ff */
[C---:B------:R-:W-:Y:S01]  /*0e70*/  LOP3.LUT R2, R5.reuse, 0x800fffff, RZ, 0xc0, !PT ;  /* 0x800fffff05027812 */ /* 0x040fe200078ec0ff */
[----:B------:R-:W-:Y:S01]  /*0e80*/  IMAD.MOV.U32 R13, RZ, RZ, 0x1ca00000 ;  /* 0x1ca00000ff0d7424 */ /* 0x000fe200078e00ff */
[----:B------:R-:W-:Y:S02]  /*0e90*/  LOP3.LUT R17, R5, 0x7ff00000, RZ, 0xc0, !PT ;  /* 0x7ff0000005117812 */ /* 0x000fe400078ec0ff */
[----:B------:R-:W-:Y:S01]  /*0ea0*/  LOP3.LUT R3, R2, 0x3ff00000, RZ, 0xfc, !PT ;  /* 0x3ff0000002037812 */ /* 0x000fe200078efcff */
[----:B------:R-:W-:Y:S01]  /*0eb0*/  IMAD.MOV.U32 R2, RZ, RZ, R4 ;  /* 0x000000ffff027224 */ /* 0x000fe200078e0004 */
[----:B------:R-:W-:-:S04]  /*0ec0*/  LOP3.LUT R12, R7, 0x7ff00000, RZ, 0xc0, !PT ;  /* 0x7ff00000070c7812 */ /* 0x000fc800078ec0ff */
[----:B------:R-:W-:Y:S01]  /*0ed0*/  ISETP.GE.U32.AND P1, PT, R12, R17, PT ;  /* 0x000000110c00720c */ /* 0x000fe20003f26070 */
[----:B------:R-:W-:Y:S01]  /*0ee0*/  @!P0 DMUL R2, R4, 8.98846567431157953865e+307 ;  /* 0x7fe0000004028828 */ /* 0x000fe20000000000 */
[----:B------:R-:W-:-:S05]  /*0ef0*/  IMAD.MOV.U32 R19, RZ, RZ, R12 ;  /* 0x000000ffff137224 */ /* 0x000fca00078e000c */
[----:B------:R-:W0:Y:S02]  /*0f00*/  MUFU.RCP64H R9, R3 ;  /* 0x0000000300097308 */ /* 0x000e240000001800 */
[----:B0-----:R-:W-:-:S08]  /*0f10*/  DFMA R10, R8, -R2, 1 ;  /* 0x3ff00000080a742b */ /* 0x001fd00000000802 */
[----:B------:R-:W-:-:S08]  /*0f20*/  DFMA R10, R10, R10, R10 ;  /* 0x0000000a0a0a722b */ /* 0x000fd0000000000a */
[----:B------:R-:W-:Y:S01]  /*0f30*/  DFMA R10, R8, R10, R8 ;  /* 0x0000000a080a722b */ /* 0x000fe20000000008 */
[----:B------:R-:W-:Y:S01]  /*0f40*/  SEL R9, R13, 0x63400000, !P1 ;  /* 0x634000000d097807 */ /* 0x000fe20004800000 */
[----:B------:R-:W-:Y:S01]  /*0f50*/  IMAD.MOV.U32 R8, RZ, RZ, R6 ;  /* 0x000000ffff087224 */ /* 0x000fe200078e0006 */
[----:B------:R-:W-:Y:S02]  /*0f60*/  FSETP.GEU.AND P1, PT, |R7|, 1.469367938527859385e-39, PT ;  /* 0x001000000700780b */ /* 0x000fe40003f2e200 */
[----:B------:R-:W-:-:S03]  /*0f70*/  LOP3.LUT R9, R9, 0x800fffff, R7, 0xf8, !PT ;  /* 0x800fffff09097812 */ /* 0x000fc600078ef807 */
[----:B------:R-:W-:-:S08]  /*0f80*/  DFMA R14, R10, -R2, 1 ;  /* 0x3ff000000a0e742b */ /* 0x000fd00000000802 */
[----:B------:R-:W-:Y:S01]  /*0f90*/  DFMA R10, R10, R14, R10 ;  /* 0x0000000e0a0a722b */ /* 0x000fe2000000000a */
[----:B------:R-:W-:Y:S10]  /*0fa0*/  @P1 BRA `(.L_x_6) ;  /* 0x0000000000201947 */ /* 0x000ff40003800000 */
[----:B------:R-:W-:Y:S01]  /*0fb0*/  LOP3.LUT R15, R5, 0x7ff00000, RZ, 0xc0, !PT ;  /* 0x7ff00000050f7812 */ /* 0x000fe200078ec0ff */
[----:B------:R-:W-:-:S03]  /*0fc0*/  IMAD.MOV.U32 R14, RZ, RZ, RZ ;  /* 0x000000ffff0e7224 */ /* 0x000fc600078e00ff */
[----:B------:R-:W-:-:S04]  /*0fd0*/  ISETP.GE.U32.AND P1, PT, R12, R15, PT ;  /* 0x0000000f0c00720c */ /* 0x000fc80003f26070 */
[----:B------:R-:W-:-:S04]  /*0fe0*/  SEL R15, R13, 0x63400000, !P1 ;  /* 0x634000000d0f7807 */ /* 0x000fc80004800000 */
[----:B------:R-:W-:-:S04]  /*0ff0*/  LOP3.LUT R15, R15, 0x80000000, R7, 0xf8, !PT ;  /* 0x800000000f0f7812 */ /* 0x000fc800078ef807 */
[----:B------:R-:W-:-:S06]  /*1000*/  LOP3.LUT R15, R15, 0x100000, RZ, 0xfc, !PT ;  /* 0x001000000f0f7812 */ /* 0x000fcc00078efcff */
[----:B------:R-:W-:-:S10]  /*1010*/  DFMA R8, R8, 2, -R14 ;  /* 0x400000000808782b */ /* 0x000fd4000000080e */
[----:B------:R-:W-:-:S07]  /*1020*/  LOP3.LUT R19, R9, 0x7ff00000, RZ, 0xc0, !PT ;  /* 0x7ff0000009137812 */ /* 0x000fce00078ec0ff */
.L_x_6:
[----:B------:R-:W-:Y:S01]  /*1030*/  IMAD.MOV.U32 R18, RZ, RZ, R17 ;  /* 0x000000ffff127224 */ /* 0x000fe200078e0011 */
[----:B------:R-:W-:Y:S01]  /*1040*/  @!P0 LOP3.LUT R18, R3, 0x7ff00000, RZ, 0xc0, !PT ;  /* 0x7ff0000003128812 */ /* 0x000fe200078ec0ff */
[----:B------:R-:W-:Y:S01]  /*1050*/  VIADD R20, R19, 0xffffffff ;  /* 0xffffffff13147836 */ /* 0x000fe20000000000 */
[----:B------:R-:W-:-:S03]  /*1060*/  DMUL R14, R10, R8 ;  /* 0x000000080a0e7228 */ /* 0x000fc60000000000 */
[----:B------:R-:W-:Y:S01]  /*1070*/  VIADD R21, R18, 0xffffffff ;  /* 0xffffffff12157836 */ /* 0x000fe20000000000 */
[----:B------:R-:W-:-:S04]  /*1080*/  ISETP.GT.U32.AND P0, PT, R20, 0x7feffffe, PT ;  /* 0x7feffffe1400780c */ /* 0x000fc80003f04070 */
[----:B------:R-:W-:Y:S01]  /*1090*/  ISETP.GT.U32.OR P0, PT, R21, 0x7feffffe, P0 ;  /* 0x7feffffe1500780c */ /* 0x000fe20000704470 */
[----:B------:R-:W-:-:S08]  /*10a0*/  DFMA R16, R14, -R2, R8 ;  /* 0x800000020e10722b */ /* 0x000fd00000000008 */
[----:B------:R-:W-:-:S04]  /*10b0*/  DFMA R10, R10, R16, R14 ;  /* 0x000000100a0a722b */ /* 0x000fc8000000000e */
[----:B------:R-:W-:Y:S07]  /*10c0*/  @P0 BRA `(.L_x_7) ;  /* 0x00000000006c0947 */ /* 0x000fee0003800000 */
[----:B------:R-:W-:-:S04]  /*10d0*/  LOP3.LUT R7, R5, 0x7ff00000, RZ, 0xc0, !PT ;  /* 0x7ff0000005077812 */ /* 0x000fc800078ec0ff */
[CC--:B------:R-:W-:Y:S02]  /*10e0*/  VIADDMNMX R6, R12.reuse, -R7.reuse, 0xb9600000, !PT ;  /* 0xb96000000c067446 */ /* 0x0c0fe40007800907 */
[----:B------:R-:W-:Y:S02]  /*10f0*/  ISETP.GE.U32.AND P0, PT, R12, R7, PT ;  /* 0x000000070c00720c */ /* 0x000fe40003f06070 */
[----:B------:R-:W-:Y:S02]  /*1100*/  VIMNMX R6, PT, PT, R6, 0x46a00000, PT ;  /* 0x46a0000006067848 */ /* 0x000fe40003fe0100 */
[----:B------:R-:W-:-:S05]  /*1110*/  SEL R13, R13, 0x63400000, !P0 ;  /* 0x634000000d0d7807 */ /* 0x000fca0004000000 */
[----:B------:R-:W-:Y:S02]  /*1120*/  IMAD.IADD R14, R6, 0x1, -R13 ;  /* 0x00000001060e7824 */ /* 0x000fe400078e0a0d */
[----:B------:R-:W-:Y:S02]  /*1130*/  IMAD.MOV.U32 R6, RZ, RZ, RZ ;  /* 0x000000ffff067224 */ /* 0x000fe400078e00ff */
[----:B------:R-:W-:-:S06]  /*1140*/  VIADD R7, R14, 0x7fe00000 ;  /* 0x7fe000000e077836 */ /* 0x000fcc0000000000 */
[----:B------:R-:W-:-:S10]  /*1150*/  DMUL R12, R10, R6 ;  /* 0x000000060a0c7228 */ /* 0x000fd40000000000 */
[----:B------:R-:W-:-:S13]  /*1160*/  FSETP.GTU.AND P0, PT, |R13|, 1.469367938527859385e-39, PT ;  /* 0x001000000d00780b */ /* 0x000fda0003f0c200 */
[----:B------:R-:W-:Y:S05]  /*1170*/  @P0 BRA `(.L_x_8) ;  /* 0x0000000000940947 */ /* 0x000fea0003800000 */
[----:B------:R-:W-:Y:S01]  /*1180*/  DFMA R2, R10, -R2, R8 ;  /* 0x800000020a02722b */ /* 0x000fe20000000008 */
[----:B------:R-:W-:-:S09]  /*1190*/  IMAD.MOV.U32 R6, RZ, RZ, RZ ;  /* 0x000000ffff067224 */ /* 0x000fd200078e00ff */
[C---:B------:R-:W-:Y:S02]  /*11a0*/  FSETP.NEU.AND P0, PT, R3.reuse, RZ, PT ;  /* 0x000000ff0300720b */ /* 0x040fe40003f0d000 */
[----:B------:R-:W-:-:S04]  /*11b0*/  LOP3.LUT R5, R3, 0x80000000, R5, 0x48, !PT ;  /* 0x8000000003057812 */ /* 0x000fc800078e4805 */
[----:B------:R-:W-:-:S07]  /*11c0*/  LOP3.LUT R7, R5, R7, RZ, 0xfc, !PT ;  /* 0x0000000705077212 */ /* 0x000fce00078efcff */
[----:B------:R-:W-:Y:S05]  /*11d0*/  @!P0 BRA `(.L_x_8) ;  /* 0x00000000007c8947 */ /* 0x000fea0003800000 */
[----:B------:R-:W-:Y:S01]  /*11e0*/  IMAD.MOV R3, RZ, RZ, -R14 ;  /* 0x000000ffff037224 */ /* 0x000fe200078e0a0e */
[----:B------:R-:W-:Y:S01]  /*11f0*/  DMUL.RP R6, R10, R6 ;  /* 0x000000060a067228 */ /* 0x000fe20000008000 */
[----:B------:R-:W-:-:S06]  /*1200*/  IMAD.MOV.U32 R2, RZ, RZ, RZ ;  /* 0x000000ffff027224 */ /* 0x000fcc00078e00ff */
[----:B------:R-:W-:-:S03]  /*1210*/  DFMA R2, R12, -R2, R10 ;  /* 0x800000020c02722b */ /* 0x000fc6000000000a */
[----:B------:R-:W-:-:S03]  /*1220*/  LOP3.LUT R5, R7, R5, RZ, 0x3c, !PT ;  /* 0x0000000507057212 */ /* 0x000fc600078e3cff */
[----:B------:R-:W-:-:S04]  /*1230*/  IADD3 R2, PT, PT, -R14, -0x43300000, RZ ;  /* 0xbcd000000e027810 */ /* 0x000fc80007ffe1ff */
[----:B------:R-:W-:-:S04]  /*1240*/  FSETP.NEU.AND P0, PT, |R3|, R2, PT ;  /* 0x000000020300720b */ /* 0x000fc80003f0d200 */
[----:B------:R-:W-:Y:S02]  /*1250*/  FSEL R12, R6, R12, !P0 ;  /* 0x0000000c060c7208 */ /* 0x000fe40004000000 */
[----:B------:R-:W-:Y:S01]  /*1260*/  FSEL R13, R5, R13, !P0 ;  /* 0x0000000d050d7208 */ /* 0x000fe20004000000 */
[----:B------:R-:W-:Y:S06]  /*1270*/  BRA `(.L_x_8) ;  /* 0x0000000000547947 */ /* 0x000fec0003800000 */
.L_x_7:
[----:B------:R-:W-:-:S14]  /*1280*/  DSETP.NAN.AND P0, PT, R6, R6, PT ;  /* 0x000000060600722a */ /* 0x000fdc0003f08000 */
[----:B------:R-:W-:Y:S05]  /*1290*/  @P0 BRA `(.L_x_9) ;  /* 0x0000000000440947 */ /* 0x000fea0003800000 */
[----:B------:R-:W-:-:S14]  /*12a0*/  DSETP.NAN.AND P0, PT, R4, R4, PT ;  /* 0x000000040400722a */ /* 0x000fdc0003f08000 */
[----:B------:R-:W-:Y:S05]  /*12b0*/  @P0 BRA `(.L_x_10) ;  /* 0x0000000000300947 */ /* 0x000fea0003800000 */
[----:B------:R-:W-:Y:S01]  /*12c0*/  ISETP.NE.AND P0, PT, R19, R18, PT ;  /* 0x000000121300720c */ /* 0x000fe20003f05270 */
[----:B------:R-:W-:Y:S02]  /*12d0*/  IMAD.MOV.U32 R12, RZ, RZ, 0x0 ;  /* 0x00000000ff0c7424 */ /* 0x000fe400078e00ff */
[----:B------:R-:W-:-:S10]  /*12e0*/  IMAD.MOV.U32 R13, RZ, RZ, -0x80000 ;  /* 0xfff80000ff0d7424 */ /* 0x000fd400078e00ff */
[----:B------:R-:W-:Y:S05]  /*12f0*/  @!P0 BRA `(.L_x_8) ;  /* 0x0000000000348947 */ /* 0x000fea0003800000 */
[----:B------:R-:W-:Y:S02]  /*1300*/  ISETP.NE.AND P0, PT, R19, 0x7ff00000, PT ;  /* 0x7ff000001300780c */ /* 0x000fe40003f05270 */
[----:B------:R-:W-:Y:S02]  /*1310*/  LOP3.LUT R13, R7, 0x80000000, R5, 0x48, !PT ;  /* 0x80000000070d7812 */ /* 0x000fe400078e4805 */
[----:B------:R-:W-:-:S13]  /*1320*/  ISETP.EQ.OR P0, PT, R18, RZ, !P0 ;  /* 0x000000ff1200720c */ /* 0x000fda0004702670 */
[----:B------:R-:W-:Y:S01]  /*1330*/  @P0 LOP3.LUT R2, R13, 0x7ff00000, RZ, 0xfc, !PT ;  /* 0x7ff000000d020812 */ /* 0x000fe200078efcff */
[----:B------:R-:W-:Y:S02]  /*1340*/  @!P0 IMAD.MOV.U32 R12, RZ, RZ, RZ ;  /* 0x000000ffff0c8224 */ /* 0x000fe400078e00ff */
[----:B------:R-:W-:Y:S02]  /*1350*/  @P0 IMAD.MOV.U32 R12, RZ, RZ, RZ ;  /* 0x000000ffff0c0224 */ /* 0x000fe400078e00ff */
[----:B------:R-:W-:Y:S01]  /*1360*/  @P0 IMAD.MOV.U32 R13, RZ, RZ, R2 ;  /* 0x000000ffff0d0224 */ /* 0x000fe200078e0002 */
[----:B------:R-:W-:Y:S06]  /*1370*/  BRA `(.L_x_8) ;  /* 0x0000000000147947 */ /* 0x000fec0003800000 */
.L_x_10:
[----:B------:R-:W-:Y:S01]  /*1380*/  LOP3.LUT R13, R5, 0x80000, RZ, 0xfc, !PT ;  /* 0x00080000050d7812 */ /* 0x000fe200078efcff */
[----:B------:R-:W-:Y:S01]  /*1390*/  IMAD.MOV.U32 R12, RZ, RZ, R4 ;  /* 0x000000ffff0c7224 */ /* 0x000fe200078e0004 */
[----:B------:R-:W-:Y:S06]  /*13a0*/  BRA `(.L_x_8) ;  /* 0x0000000000087947 */ /* 0x000fec0003800000 */
.L_x_9:
[----:B------:R-:W-:Y:S01]  /*13b0*/  LOP3.LUT R13, R7, 0x80000, RZ, 0xfc, !PT ;  /* 0x00080000070d7812 */ /* 0x000fe200078efcff */
[----:B------:R-:W-:-:S07]  /*13c0*/  IMAD.MOV.U32 R12, RZ, RZ, R6 ;  /* 0x000000ffff0c7224 */ /* 0x000fce00078e0006 */
.L_x_8:
[----:B------:R-:W-:Y:S02]  /*13d0*/  IMAD.MOV.U32 R2, RZ, RZ, R0 ;  /* 0x000000ffff027224 */ /* 0x000fe400078e0000 */
[----:B------:R-:W-:-:S04]  /*13e0*/  IMAD.MOV.U32 R3, RZ, RZ, 0x0 ;  /* 0x00000000ff037424 */ /* 0x000fc800078e00ff */
[----:B------:R-:W-:Y:S05]  /*13f0*/  RET.REL.NODEC R2 `(_Z13cache_latencyPdPii) ;  /* 0xffffffec02007950 */ /* 0x000fea0003c3ffff */
.L_x_11:
[----:B------:R-:W-:-:S00]  /*1400*/  BRA `(.L_x_11) ;  /* 0xfffffffc00fc7947 */ /* 0x000fc0000383ffff */
[----:B------:R-:W-:-:S00]  /*1410*/  NOP ;  /* 0x0000000000007918 */ /* 0x000fc00000000000 */
        /* <DEDUP_REMOVED lines=14> */
.L_x_12:


//--------------------- .nv.shared._Z13cache_latencyPdPii --------------------------
	.section	.nv.shared._Z13cache_latencyPdPii,"aw",@nobits
	.sectionflags	@""
	.align	8
.nv.shared._Z13cache_latencyPdPii:
	.zero		1032


//--------------------- .nv.shared.reserved.0     --------------------------
	.section	.nv.shared.reserved.0,"aw",@nobits
	.weak		__nv_reservedSMEM_offset_0_alias
	.size		__nv_reservedSMEM_offset_0_alias, 0, 64
	.other		__nv_reservedSMEM_offset_0_alias,@"STO_CUDA_RESERVED_SHARED STV_DEFAULT"
__nv_reservedSMEM_offset_0_alias:
	.zero		0
	.zero		64


//--------------------- .nv.constant0._Z13cache_latencyPdPii --------------------------
	.section	.nv.constant0._Z13cache_latencyPdPii,"a",@progbits
	.sectionflags	@""
	.align	4
.nv.constant0._Z13cache_latencyPdPii:
	.zero		916


//--------------------- SYMBOLS --------------------------

	.type		.nv.reservedSmem.offset0,@object
	.size		.nv.reservedSmem.offset0,0x4
	.type		.nv.reservedSmem.cap,@object
	.size		.nv.reservedSmem.cap,0x4
